	.headerflags	@"EF_CUDA_TEXMODE_UNIFIED EF_CUDA_64BIT_ADDRESS EF_CUDA_ACCELERATORS EF_CUDA_SM90 EF_CUDA_VIRTUAL_SM(EF_CUDA_SM90)"
	.elftype	@"ET_EXEC"


//--------------------- .nv.info                  --------------------------
	.section	.nv.info,"",@"SHT_CUDA_INFO"
	.align	4


	//----- nvinfo : EIATTR_REGCOUNT
	.align		4
        /*0000*/ 	.byte	0x04, 0x2f
        /*0002*/ 	.short	(.L_1 - .L_0)
	.align		4
.L_0:
        /*0004*/ 	.word	index@(triton_poi_fused_add_clamp_exp_ge_le_logical_and_mul_view_0)
        /*0008*/ 	.word	0x00000010


	//----- nvinfo : EIATTR_MIN_STACK_SIZE
	.align		4
.L_1:
        /*000c*/ 	.byte	0x04, 0x12
        /*000e*/ 	.short	(.L_3 - .L_2)
	.align		4
.L_2:
        /*0010*/ 	.word	index@(triton_poi_fused_add_clamp_exp_ge_le_logical_and_mul_view_0)
        /*0014*/ 	.word	0x00000000


	//----- nvinfo : EIATTR_FRAME_SIZE
	.align		4
.L_3:
        /*0018*/ 	.byte	0x04, 0x11
        /*001a*/ 	.short	(.L_5 - .L_4)
	.align		4
.L_4:
        /*001c*/ 	.word	index@(triton_poi_fused_add_clamp_exp_ge_le_logical_and_mul_view_0)
        /*0020*/ 	.word	0x00000000


	//----- nvinfo : EIATTR_MIN_STACK_SIZE
	.align		4
.L_5:
        /*0024*/ 	.byte	0x04, 0x12
        /*0026*/ 	.short	(.L_7 - .L_6)
	.align		4
.L_6:
        /*0028*/ 	.word	index@(triton_poi_fused_add_clamp_exp_ge_le_logical_and_mul_view_0)
        /*002c*/ 	.word	0x00000000
.L_7:


//--------------------- .nv.info.triton_poi_fused_add_clamp_exp_ge_le_logical_and_mul_view_0 --------------------------
	.section	.nv.info.triton_poi_fused_add_clamp_exp_ge_le_logical_and_mul_view_0,"",@"SHT_CUDA_INFO"
	.sectionflags	@""
	.align	4


	//----- nvinfo : EIATTR_CUDA_API_VERSION
	.align		4
        /*0000*/ 	.byte	0x04, 0x37
        /*0002*/ 	.short	(.L_9 - .L_8)
.L_8:
        /*0004*/ 	.word	0x0000007c


	//----- nvinfo : EIATTR_KPARAM_INFO
	.align		4
.L_9:
        /*0008*/ 	.byte	0x04, 0x17
        /*000a*/ 	.short	(.L_11 - .L_10)
.L_10:
        /*000c*/ 	.word	0x00000000
        /*0010*/ 	.short	0x0005
        /*0012*/ 	.short	0x0028
        /*0014*/ 	.byte	0x00, 0xf0, 0x11, 0x00


	//----- nvinfo : EIATTR_KPARAM_INFO
	.align		4
.L_11:
        /*0018*/ 	.byte	0x04, 0x17
        /*001a*/ 	.short	(.L_13 - .L_12)
.L_12:
        /*001c*/ 	.word	0x00000000
        /*0020*/ 	.short	0x0004
        /*0022*/ 	.short	0x0020
        /*0024*/ 	.byte	0x00, 0xf4, 0x21, 0x00


	//----- nvinfo : EIATTR_KPARAM_INFO
	.align		4
.L_13:
        /*0028*/ 	.byte	0x04, 0x17
        /*002a*/ 	.short	(.L_15 - .L_14)
.L_14:
        /*002c*/ 	.word	0x00000000
        /*0030*/ 	.short	0x0003
        /*0032*/ 	.short	0x0018
        /*0034*/ 	.byte	0x00, 0xf4, 0x21, 0x00


	//----- nvinfo : EIATTR_KPARAM_INFO
	.align		4
.L_15:
        /*0038*/ 	.byte	0x04, 0x17
        /*003a*/ 	.short	(.L_17 - .L_16)
.L_16:
        /*003c*/ 	.word	0x00000000
        /*0040*/ 	.short	0x0002
        /*0042*/ 	.short	0x0010
        /*0044*/ 	.byte	0x00, 0xf4, 0x21, 0x00


	//----- nvinfo : EIATTR_KPARAM_INFO
	.align		4
.L_17:
        /*0048*/ 	.byte	0x04, 0x17
        /*004a*/ 	.short	(.L_19 - .L_18)
.L_18:
        /*004c*/ 	.word	0x00000000
        /*0050*/ 	.short	0x0001
        /*0052*/ 	.short	0x0008
        /*0054*/ 	.byte	0x00, 0xf4, 0x21, 0x00


	//----- nvinfo : EIATTR_KPARAM_INFO
	.align		4
.L_19:
        /*0058*/ 	.byte	0x04, 0x17
        /*005a*/ 	.short	(.L_21 - .L_20)
.L_20:
        /*005c*/ 	.word	0x00000000
        /*0060*/ 	.short	0x0000
        /*0062*/ 	.short	0x0000
        /*0064*/ 	.byte	0x00, 0xf4, 0x21, 0x00


	//----- nvinfo : EIATTR_SPARSE_MMA_MASK
	.align		4
.L_21:
        /*0068*/ 	.byte	0x03, 0x50
        /*006a*/ 	.short	0x0000


	//----- nvinfo : EIATTR_MAXREG_COUNT
	.align		4
        /*006c*/ 	.byte	0x03, 0x1b
        /*006e*/ 	.short	0x00ff


	//----- nvinfo : EIATTR_EXIT_INSTR_OFFSETS
	.align		4
        /*0070*/ 	.byte	0x04, 0x1c
        /*0072*/ 	.short	(.L_23 - .L_22)


	//   ....[0]....
.L_22:
        /*0074*/ 	.word	0x00000350


	//   ....[1]....
        /*0078*/ 	.word	0x00000370


	//----- nvinfo : EIATTR_REQNTID
	.align		4
.L_23:
        /*007c*/ 	.byte	0x04, 0x10
        /*007e*/ 	.short	(.L_25 - .L_24)
.L_24:
        /*0080*/ 	.word	0x00000020
        /*0084*/ 	.word	0x00000001
        /*0088*/ 	.word	0x00000001


	//----- nvinfo : EIATTR_CBANK_PARAM_SIZE
	.align		4
.L_25:
        /*008c*/ 	.byte	0x03, 0x19
        /*008e*/ 	.short	0x002c


	//----- nvinfo : EIATTR_PARAM_CBANK
	.align		4
        /*0090*/ 	.byte	0x04, 0x0a
        /*0092*/ 	.short	(.L_27 - .L_26)
	.align		4
.L_26:
        /*0094*/ 	.word	index@(.nv.constant0.triton_poi_fused_add_clamp_exp_ge_le_logical_and_mul_view_0)
        /*0098*/ 	.short	0x0210
        /*009a*/ 	.short	0x002c


	//----- nvinfo : EIATTR_SW_WAR
	.align		4
.L_27:
        /*009c*/ 	.byte	0x04, 0x36
        /*009e*/ 	.short	(.L_29 - .L_28)
.L_28:
        /*00a0*/ 	.word	0x00000008
.L_29:


//--------------------- .nv.callgraph             --------------------------
	.section	.nv.callgraph,"",@"SHT_CUDA_CALLGRAPH"
	.align	4
	.sectionentsize	8
	.align		4
        /*0000*/ 	.word	0x00000000
	.align		4
        /*0004*/ 	.word	0xffffffff
	.align		4
        /*0008*/ 	.word	0x00000000
	.align		4
        /*000c*/ 	.word	0xfffffffe
	.align		4
        /*0010*/ 	.word	0x00000000
	.align		4
        /*0014*/ 	.word	0xfffffffd
	.align		4
        /*0018*/ 	.word	0x00000000
	.align		4
        /*001c*/ 	.word	0xfffffffc


//--------------------- .text.triton_poi_fused_add_clamp_exp_ge_le_logical_and_mul_view_0 --------------------------
	.section	.text.triton_poi_fused_add_clamp_exp_ge_le_logical_and_mul_view_0,"ax",@progbits
	.align	128
        .global         triton_poi_fused_add_clamp_exp_ge_le_logical_and_mul_view_0
        .type           triton_poi_fused_add_clamp_exp_ge_le_logical_and_mul_view_0,@function
        .size           triton_poi_fused_add_clamp_exp_ge_le_logical_and_mul_view_0,(.L_x_1 - triton_poi_fused_add_clamp_exp_ge_le_logical_and_mul_view_0)
        .other          triton_poi_fused_add_clamp_exp_ge_le_logical_and_mul_view_0,@"STO_CUDA_ENTRY STV_DEFAULT"
triton_poi_fused_add_clamp_exp_ge_le_logical_and_mul_view_0:
.text.triton_poi_fused_add_clamp_exp_ge_le_logical_and_mul_view_0:
[----:B------:R-:W0:Y:S02]  /*0000*/  LDC R1, c[0x0][0x28] ;  /* 0x00000a00ff017b82 */ /* 0x000e240000000800 */
[----:B------:R-:W1:Y:S01]  /*0010*/  S2R R12, SR_TID.X ;  /* 0x00000000000c7919 */ /* 0x000e620000002100 */
[----:B------:R-:W2:Y:S01]  /*0020*/  LDC.64 R4, c[0x0][0x210] ;  /* 0x00008400ff047b82 */ /* 0x000ea20000000a00 */
[----:B------:R-:W-:Y:S01]  /*0030*/  ULDC.64 UR4, c[0x0][0x208] ;  /* 0x0000820000047ab9 */ /* 0x000fe20000000a00 */
[----:B------:R-:W3:Y:S06]  /*0040*/  S2R R9, SR_CTAID.X ;  /* 0x0000000000097919 */ /* 0x000eec0000002500 */
[----:B------:R-:W4:Y:S01]  /*0050*/  LDC.64 R6, c[0x0][0x218] ;  /* 0x00008600ff067b82 */ /* 0x000f220000000a00 */
[----:B------:R-:W-:Y:S01]  /*0060*/  IMAD.MOV.U32 R8, RZ, RZ, RZ ;  /* 0x000000ffff087224 */ /* 0x000fe200078e00ff */
[----:B------:R-:W-:Y:S01]  /*0070*/  ULDC.64 UR6, c[0x0][0x230] ;  /* 0x00008c0000067ab9 */ /* 0x000fe20000000a00 */
[----:B-1----:R-:W-:-:S05]  /*0080*/  LOP3.LUT R0, R12, 0xf, RZ, 0xc0, !PT ;  /* 0x0000000f0c007812 */ /* 0x002fca00078ec0ff */
[----:B---3--:R-:W-:-:S05]  /*0090*/  IMAD R9, R9, 0x10, R0 ;  /* 0x0000001009097824 */ /* 0x008fca00078e0200 */
[----:B------:R-:W-:Y:S02]  /*00a0*/  SHF.R.S32.HI R0, RZ, 0x1f, R9 ;  /* 0x0000001fff007819 */ /* 0x000fe40000011409 */
[----:B------:R-:W-:Y:S02]  /*00b0*/  ISETP.GE.AND P0, PT, R9, 0x10, PT ;  /* 0x000000100900780c */ /* 0x000fe40003f06270 */
[----:B------:R-:W-:-:S05]  /*00c0*/  LEA.HI R0, R0, R9, RZ, 0x2 ;  /* 0x0000000900007211 */ /* 0x000fca00078f10ff */
[C---:B------:R-:W-:Y:S01]  /*00d0*/  IMAD.SHL.U32 R2, R0.reuse, 0x2, RZ ;  /* 0x0000000200027824 */ /* 0x040fe200078e00ff */
[----:B------:R-:W-:-:S04]  /*00e0*/  LOP3.LUT R0, R0, 0xfffffffc, RZ, 0xc0, !PT ;  /* 0xfffffffc00007812 */ /* 0x000fc800078ec0ff */
[----:B------:R-:W-:-:S04]  /*00f0*/  LOP3.LUT R2, R2, 0xfffffff8, RZ, 0xc0, !PT ;  /* 0xfffffff802027812 */ /* 0x000fc800078ec0ff */
[----:B------:R-:W-:Y:S01]  /*0100*/  IADD3 R11, R2, R9, -R0 ;  /* 0x00000009020b7210 */ /* 0x000fe20007ffe800 */
[----:B------:R-:W-:-:S04]  /*0110*/  IMAD.MOV.U32 R0, RZ, RZ, RZ ;  /* 0x000000ffff007224 */ /* 0x000fc800078e00ff */
[----:B------:R-:W-:-:S04]  /*0120*/  VIADD R3, R11, 0x4 ;  /* 0x000000040b037836 */ /* 0x000fc80000000000 */
[----:B--2---:R-:W-:-:S05]  /*0130*/  IMAD.WIDE R2, R3, 0x4, R4 ;  /* 0x0000000403027825 */ /* 0x004fca00078e0204 */
[----:B------:R-:W2:Y:S01]  /*0140*/  @!P0 LDG.E R0, desc[UR4][R2.64] ;  /* 0x0000000402008981 */ /* 0x000ea2000c1e1900 */
[----:B------:R-:W-:-:S04]  /*0150*/  IMAD.WIDE R4, R11, 0x4, R4 ;  /* 0x000000040b047825 */ /* 0x000fc800078e0204 */
[----:B------:R-:W-:Y:S01]  /*0160*/  IMAD.MOV.U32 R11, RZ, RZ, RZ ;  /* 0x000000ffff0b7224 */ /* 0x000fe200078e00ff */
[----:B------:R1:W3:Y:S01]  /*0170*/  @!P0 LDG.E R8, desc[UR4][R4.64] ;  /* 0x0000000404088981 */ /* 0x0002e2000c1e1900 */
[----:B----4-:R-:W-:-:S05]  /*0180*/  IMAD.WIDE R6, R9, 0x4, R6 ;  /* 0x0000000409067825 */ /* 0x010fca00078e0206 */
[----:B------:R4:W3:Y:S01]  /*0190*/  @!P0 LDG.E R11, desc[UR4][R6.64] ;  /* 0x00000004060b8981 */ /* 0x0008e2000c1e1900 */
[----:B-1----:R-:W1:Y:S02]  /*01a0*/  LDC.64 R4, c[0x0][0x228] ;  /* 0x00008a00ff047b82 */ /* 0x002e640000000a00 */
[----:B-1----:R-:W-:Y:S01]  /*01b0*/  IMAD.WIDE R4, R9, 0x4, R4 ;  /* 0x0000000409047825 */ /* 0x002fe200078e0204 */
[C---:B--2---:R-:W-:Y:S02]  /*01c0*/  FSETP.NAN.AND P1, PT, R0.reuse, R0, PT ;  /* 0x000000000000720b */ /* 0x044fe40003f28000 */
[C---:B------:R-:W-:Y:S02]  /*01d0*/  FSETP.GT.AND P0, PT, R0.reuse, -10, PT ;  /* 0xc12000000000780b */ /* 0x040fe40003f04000 */
[----:B------:R-:W-:-:S04]  /*01e0*/  FSEL R13, R0, -10, P1 ;  /* 0xc1200000000d7808 */ /* 0x000fc80000800000 */
[----:B------:R-:W-:-:S04]  /*01f0*/  FSEL R13, R0, R13, P0 ;  /* 0x0000000d000d7208 */ /* 0x000fc80000000000 */
[C---:B------:R-:W-:Y:S02]  /*0200*/  FSETP.GEU.AND P1, PT, R13.reuse, 2, PT ;  /* 0x400000000d00780b */ /* 0x040fe40003f2e000 */
[----:B------:R-:W-:-:S11]  /*0210*/  FSETP.NAN.AND P0, PT, R13, R13, PT ;  /* 0x0000000d0d00720b */ /* 0x000fd60003f08000 */
[----:B------:R-:W-:-:S05]  /*0220*/  @P1 FSEL R13, R13, 2, P0 ;  /* 0x400000000d0d1808 */ /* 0x000fca0000000000 */
[----:B------:R-:W-:-:S04]  /*0230*/  FMUL R2, R13, 0.5 ;  /* 0x3f0000000d027820 */ /* 0x000fc80000400000 */
[----:B------:R-:W-:Y:S02]  /*0240*/  FMUL R10, R2, 1.4426950216293334961 ;  /* 0x3fb8aa3b020a7820 */ /* 0x000fe40000400000 */
[----:B------:R-:W1:Y:S03]  /*0250*/  LDC.64 R2, c[0x0][0x220] ;  /* 0x00008800ff027b82 */ /* 0x000e660000000a00 */
[----:B------:R-:W-:Y:S02]  /*0260*/  FSETP.GEU.AND P2, PT, R10, -126, PT ;  /* 0xc2fc00000a00780b */ /* 0x000fe40003f4e000 */
[----:B------:R-:W-:-:S11]  /*0270*/  LOP3.LUT P0, RZ, R12, 0x10, RZ, 0xc0, !PT ;  /* 0x000000100cff7812 */ /* 0x000fd6000780c0ff */
[----:B------:R-:W-:-:S04]  /*0280*/  @!P2 FMUL R10, R10, 0.5 ;  /* 0x3f0000000a0aa820 */ /* 0x000fc80000400000 */
[----:B----4-:R-:W2:Y:S01]  /*0290*/  MUFU.EX2 R7, R10 ;  /* 0x0000000a00077308 */ /* 0x010ea20000000800 */
[C---:B------:R-:W-:Y:S02]  /*02a0*/  ISETP.LT.AND P0, PT, R9.reuse, 0x10, !P0 ;  /* 0x000000100900780c */ /* 0x040fe40004701270 */
[----:B------:R-:W-:Y:S01]  /*02b0*/  FSETP.GTU.AND P1, PT, R0, 2, PT ;  /* 0x400000000000780b */ /* 0x000fe20003f2c000 */
[----:B-1----:R-:W-:-:S03]  /*02c0*/  IMAD.WIDE R2, R9, 0x4, R2 ;  /* 0x0000000409027825 */ /* 0x002fc600078e0202 */
[----:B------:R-:W-:Y:S01]  /*02d0*/  FSETP.GE.AND P1, PT, R0, -10, !P1 ;  /* 0xc12000000000780b */ /* 0x000fe20004f26000 */
[----:B--2---:R-:W-:Y:S01]  /*02e0*/  @!P2 FMUL R7, R7, R7 ;  /* 0x000000070707a220 */ /* 0x004fe20000400000 */
[----:B------:R-:W-:-:S03]  /*02f0*/  IADD3 R6, P2, R9, UR6, RZ ;  /* 0x0000000609067c10 */ /* 0x000fc6000ff5e0ff */
[----:B---3--:R-:W-:Y:S02]  /*0300*/  FFMA R11, R7, R11, R8 ;  /* 0x0000000b070b7223 */ /* 0x008fe40000000008 */
[----:B------:R1:W-:Y:S01]  /*0310*/  @P0 STG.E desc[UR4][R2.64], R13 ;  /* 0x0000000d02000986 */ /* 0x0003e2000c101904 */
[----:B------:R-:W-:-:S03]  /*0320*/  LEA.HI.X.SX32 R7, R9, UR7, 0x1, P2 ;  /* 0x0000000709077c11 */ /* 0x000fc600090f0eff */
[----:B------:R1:W-:Y:S01]  /*0330*/  @P0 STG.E desc[UR4][R4.64], R11 ;  /* 0x0000000b04000986 */ /* 0x0003e2000c101904 */
[----:B------:R-:W-:Y:S01]  /*0340*/  SEL R9, RZ, 0x1, !P1 ;  /* 0x00000001ff097807 */ /* 0x000fe20004800000 */
[----:B------:R-:W-:Y:S06]  /*0350*/  @!P0 EXIT ;  /* 0x000000000000894d */ /* 0x000fec0003800000 */
[----:B------:R-:W-:Y:S01]  /*0360*/  STG.E.U8 desc[UR4][R6.64], R9 ;  /* 0x0000000906007986 */ /* 0x000fe2000c101104 */
[----:B------:R-:W-:Y:S05]  /*0370*/  EXIT ;  /* 0x000000000000794d */ /* 0x000fea0003800000 */
.L_x_0:
[----:B------:R-:W-:-:S00]  /*0380*/  BRA `(.L_x_0) ;  /* 0xfffffffc00fc7947 */ /* 0x000fc0000383ffff */
[----:B------:R-:W-:-:S00]  /*0390*/  NOP ;  /* 0x0000000000007918 */ /* 0x000fc00000000000 */
        /* <DEDUP_REMOVED lines=14> */
.L_x_1:


//--------------------- .nv.constant0.triton_poi_fused_add_clamp_exp_ge_le_logical_and_mul_view_0 --------------------------
	.section	.nv.constant0.triton_poi_fused_add_clamp_exp_ge_le_logical_and_mul_view_0,"a",@progbits
	.sectionflags	@""
	.align	4
.nv.constant0.triton_poi_fused_add_clamp_exp_ge_le_logical_and_mul_view_0:
	.zero		572
